//
// Generated by NVIDIA NVVM Compiler
//
// Compiler Build ID: CL-36424714
// Cuda compilation tools, release 13.0, V13.0.88
// Based on NVVM 20.0.0
//

.version 9.0
.target sm_100
.address_size 64

	// .globl	_Z15KernelMatrixAddiiiPfS_S_

.visible .entry _Z15KernelMatrixAddiiiPfS_S_(
	.param .u32 _Z15KernelMatrixAddiiiPfS_S__param_0,
	.param .u32 _Z15KernelMatrixAddiiiPfS_S__param_1,
	.param .u32 _Z15KernelMatrixAddiiiPfS_S__param_2,
	.param .u64 .ptr .align 1 _Z15KernelMatrixAddiiiPfS_S__param_3,
	.param .u64 .ptr .align 1 _Z15KernelMatrixAddiiiPfS_S__param_4,
	.param .u64 .ptr .align 1 _Z15KernelMatrixAddiiiPfS_S__param_5
)
{
	.reg .pred 	%p<3>;
	.reg .b32 	%r<10>;
	.reg .b32 	%f<4>;
	.reg .b64 	%rd<17>;

	ld.param.u32 	%r2, [_Z15KernelMatrixAddiiiPfS_S__param_0];
	ld.param.u32 	%r3, [_Z15KernelMatrixAddiiiPfS_S__param_1];
	ld.param.u64 	%rd9, [_Z15KernelMatrixAddiiiPfS_S__param_3];
	ld.param.u64 	%rd10, [_Z15KernelMatrixAddiiiPfS_S__param_4];
	ld.param.u64 	%rd11, [_Z15KernelMatrixAddiiiPfS_S__param_5];
	mov.u32 	%r4, %ntid.x;
	mov.u32 	%r5, %ctaid.x;
	mov.u32 	%r6, %tid.x;
	mad.lo.s32 	%r7, %r4, %r5, %r6;
	cvt.u64.u32 	%rd16, %r7;
	mov.u32 	%r8, %nctaid.x;
	mul.lo.s32 	%r1, %r4, %r8;
	mul.lo.s32 	%r9, %r3, %r2;
	cvt.s64.s32 	%rd2, %r9;
	setp.ge.u64 	%p1, %rd16, %rd2;
	@%p1 bra 	$L__BB0_3;
	cvt.u64.u32 	%rd3, %r1;
	cvta.to.global.u64 	%rd4, %rd9;
	cvta.to.global.u64 	%rd5, %rd10;
	cvta.to.global.u64 	%rd6, %rd11;
$L__BB0_2:
	shl.b64 	%rd12, %rd16, 2;
	add.s64 	%rd13, %rd4, %rd12;
	ld.global.f32 	%f1, [%rd13];
	add.s64 	%rd14, %rd5, %rd12;
	ld.global.f32 	%f2, [%rd14];
	add.f32 	%f3, %f1, %f2;
	add.s64 	%rd15, %rd6, %rd12;
	st.global.f32 	[%rd15], %f3;
	bar.sync 	0;
	add.s64 	%rd16, %rd16, %rd3;
	setp.lt.u64 	%p2, %rd16, %rd2;
	@%p2 bra 	$L__BB0_2;
$L__BB0_3:
	ret;

}


// ===== COMPILED SASS (sm_100) =====

	.target	sm_100

	.elftype	@"ET_EXEC"


//--------------------- .note.nv.tkinfo           --------------------------
	.section	.note.nv.tkinfo,"",@"SHT_NOTE"
	.sectionflags	@"SHF_NOTE_NV_TKINFO"
	.tkinfo
        /*0018*/ 	.word	0x00000002
        /*0030*/ 	.string	""
        /*0030*/ 	.string	"ptxas"
        /*0030*/ 	.string	"Cuda compilation tools, release 13.0, V13.0.88"
        /*0030*/ 	.string	"Build cuda_13.0.r13.0/compiler.36424714_0"
        /*0030*/ 	.string	"-arch sm_100 -m 64 "



//--------------------- .note.nv.cuinfo           --------------------------
	.section	.note.nv.cuinfo,"",@"SHT_NOTE"
	.sectionflags	@"SHF_NOTE_NV_CUINFO"
        /*0018*/ 	.short	0x0002
        /*001a*/ 	.short	0x0064
        /*001c*/ 	.short	0x0082
	.zero		2


//--------------------- .nv.info                  --------------------------
	.section	.nv.info,"",@"SHT_CUDA_INFO"
	.align	4


	//----- nvinfo : EIATTR_REGCOUNT
	.align		4
        /*0000*/ 	.byte	0x04, 0x2f
        /*0002*/ 	.short	(.L_1 - .L_0)
	.align		4
.L_0:
        /*0004*/ 	.word	index@(_Z15KernelMatrixAddiiiPfS_S_)
        /*0008*/ 	.word	0x0000000e


	//----- nvinfo : EIATTR_FRAME_SIZE
	.align		4
.L_1:
        /*000c*/ 	.byte	0x04, 0x11
        /*000e*/ 	.short	(.L_3 - .L_2)
	.align		4
.L_2:
        /*0010*/ 	.word	index@(_Z15KernelMatrixAddiiiPfS_S_)
        /*0014*/ 	.word	0x00000000


	//----- nvinfo : EIATTR_MIN_STACK_SIZE
	.align		4
.L_3:
        /*0018*/ 	.byte	0x04, 0x12
        /*001a*/ 	.short	(.L_5 - .L_4)
	.align		4
.L_4:
        /*001c*/ 	.word	index@(_Z15KernelMatrixAddiiiPfS_S_)
        /*0020*/ 	.word	0x00000000
.L_5:


//--------------------- .nv.compat                --------------------------
	.section	.nv.compat,"",@"SHT_CUDA_COMPAT_INFO"
	.align	4
        /*0000*/ 	.byte	0x02, 0x09, 0x00, 0x00, 0x02, 0x02, 0x01, 0x00, 0x02, 0x05, 0x05, 0x00, 0x03, 0x07, 0x01, 0x01
        /*0010*/ 	.byte	0x02, 0x03, 0x00, 0x00, 0x02, 0x06, 0x01, 0x00, 0x04, 0x0b, 0x08, 0x00, 0x09, 0x00, 0x00, 0x00
        /*0020*/ 	.byte	0x00, 0x00, 0x00, 0x00


//--------------------- .nv.info._Z15KernelMatrixAddiiiPfS_S_ --------------------------
	.section	.nv.info._Z15KernelMatrixAddiiiPfS_S_,"",@"SHT_CUDA_INFO"
	.sectionflags	@""
	.align	4


	//----- nvinfo : EIATTR_CUDA_API_VERSION
	.align		4
        /*0000*/ 	.byte	0x04, 0x37
        /*0002*/ 	.short	(.L_7 - .L_6)
.L_6:
        /*0004*/ 	.word	0x00000082


	//----- nvinfo : EIATTR_KPARAM_INFO
	.align		4
.L_7:
        /*0008*/ 	.byte	0x04, 0x17
        /*000a*/ 	.short	(.L_9 - .L_8)
.L_8:
        /*000c*/ 	.word	0x00000000
        /*0010*/ 	.short	0x0005
        /*0012*/ 	.short	0x0020
        /*0014*/ 	.byte	0x00, 0xf5, 0x21, 0x00


	//----- nvinfo : EIATTR_KPARAM_INFO
	.align		4
.L_9:
        /*0018*/ 	.byte	0x04, 0x17
        /*001a*/ 	.short	(.L_11 - .L_10)
.L_10:
        /*001c*/ 	.word	0x00000000
        /*0020*/ 	.short	0x0004
        /*0022*/ 	.short	0x0018
        /*0024*/ 	.byte	0x00, 0xf5, 0x21, 0x00


	//----- nvinfo : EIATTR_KPARAM_INFO
	.align		4
.L_11:
        /*0028*/ 	.byte	0x04, 0x17
        /*002a*/ 	.short	(.L_13 - .L_12)
.L_12:
        /*002c*/ 	.word	0x00000000
        /*0030*/ 	.short	0x0003
        /*0032*/ 	.short	0x0010
        /*0034*/ 	.byte	0x00, 0xf5, 0x21, 0x00


	//----- nvinfo : EIATTR_KPARAM_INFO
	.align		4
.L_13:
        /*0038*/ 	.byte	0x04, 0x17
        /*003a*/ 	.short	(.L_15 - .L_14)
.L_14:
        /*003c*/ 	.word	0x00000000
        /*0040*/ 	.short	0x0002
        /*0042*/ 	.short	0x0008
        /*0044*/ 	.byte	0x00, 0xf0, 0x11, 0x00


	//----- nvinfo : EIATTR_KPARAM_INFO
	.align		4
.L_15:
        /*0048*/ 	.byte	0x04, 0x17
        /*004a*/ 	.short	(.L_17 - .L_16)
.L_16:
        /*004c*/ 	.word	0x00000000
        /*0050*/ 	.short	0x0001
        /*0052*/ 	.short	0x0004
        /*0054*/ 	.byte	0x00, 0xf0, 0x11, 0x00


	//----- nvinfo : EIATTR_KPARAM_INFO
	.align		4
.L_17:
        /*0058*/ 	.byte	0x04, 0x17
        /*005a*/ 	.short	(.L_19 - .L_18)
.L_18:
        /*005c*/ 	.word	0x00000000
        /*0060*/ 	.short	0x0000
        /*0062*/ 	.short	0x0000
        /*0064*/ 	.byte	0x00, 0xf0, 0x11, 0x00


	//----- nvinfo : EIATTR_SPARSE_MMA_MASK
	.align		4
.L_19:
        /*0068*/ 	.byte	0x03, 0x50
        /*006a*/ 	.short	0x0000


	//----- nvinfo : EIATTR_MAXREG_COUNT
	.align		4
        /*006c*/ 	.byte	0x03, 0x1b
        /*006e*/ 	.short	0x00ff


	//----- nvinfo : EIATTR_NUM_BARRIERS
	.align		4
        /*0070*/ 	.byte	0x02, 0x4c
        /*0072*/ 	.byte	0x01
	.zero		1


	//----- nvinfo : EIATTR_MERCURY_ISA_VERSION
	.align		4
        /*0074*/ 	.byte	0x03, 0x5f
        /*0076*/ 	.short	0x0101


	//----- nvinfo : EIATTR_VRC_CTA_INIT_COUNT
	.align		4
        /*0078*/ 	.byte	0x02, 0x4a
	.zero		1
	.zero		1


	//----- nvinfo : EIATTR_EXIT_INSTR_OFFSETS
	.align		4
        /*007c*/ 	.byte	0x04, 0x1c
        /*007e*/ 	.short	(.L_21 - .L_20)


	//   ....[0]....
.L_20:
        /*0080*/ 	.word	0x000000c0


	//   ....[1]....
        /*0084*/ 	.word	0x00000240


	//----- nvinfo : EIATTR_CRS_STACK_SIZE
	.align		4
.L_21:
        /*0088*/ 	.byte	0x04, 0x1e
        /*008a*/ 	.short	(.L_23 - .L_22)
.L_22:
        /*008c*/ 	.word	0x00000000


	//----- nvinfo : EIATTR_CBANK_PARAM_SIZE
	.align		4
.L_23:
        /*0090*/ 	.byte	0x03, 0x19
        /*0092*/ 	.short	0x0028


	//----- nvinfo : EIATTR_PARAM_CBANK
	.align		4
        /*0094*/ 	.byte	0x04, 0x0a
        /*0096*/ 	.short	(.L_25 - .L_24)
	.align		4
.L_24:
        /*0098*/ 	.word	index@(.nv.constant0._Z15KernelMatrixAddiiiPfS_S_)
        /*009c*/ 	.short	0x0380
        /*009e*/ 	.short	0x0028


	//----- nvinfo : EIATTR_SW_WAR
	.align		4
.L_25:
        /*00a0*/ 	.byte	0x04, 0x36
        /*00a2*/ 	.short	(.L_27 - .L_26)
.L_26:
        /*00a4*/ 	.word	0x00000008
.L_27:


//--------------------- .nv.callgraph             --------------------------
	.section	.nv.callgraph,"",@"SHT_CUDA_CALLGRAPH"
	.align	4
	.sectionentsize	8
	.align		4
        /*0000*/ 	.word	0x00000000
	.align		4
        /*0004*/ 	.word	0xffffffff
	.align		4
        /*0008*/ 	.word	0x00000000
	.align		4
        /*000c*/ 	.word	0xfffffffe
	.align		4
        /*0010*/ 	.word	0x00000000
	.align		4
        /*0014*/ 	.word	0xfffffffd
	.align		4
        /*0018*/ 	.word	0x00000000
	.align		4
        /*001c*/ 	.word	0xfffffffc


//--------------------- .text._Z15KernelMatrixAddiiiPfS_S_ --------------------------
	.section	.text._Z15KernelMatrixAddiiiPfS_S_,"ax",@progbits
	.align	128
        .global         _Z15KernelMatrixAddiiiPfS_S_
        .type           _Z15KernelMatrixAddiiiPfS_S_,@function
        .size           _Z15KernelMatrixAddiiiPfS_S_,(.L_x_2 - _Z15KernelMatrixAddiiiPfS_S_)
        .other          _Z15KernelMatrixAddiiiPfS_S_,@"STO_CUDA_ENTRY STV_DEFAULT"
_Z15KernelMatrixAddiiiPfS_S_:
.text._Z15KernelMatrixAddiiiPfS_S_:
[----:B------:R-:W-:Y:S01]  /*0000*/  LDC R1, c[0x0][0x37c] ;  /* 0x0000df00ff017b82 */ /* 0x000fe20000000800 */
[----:B------:R-:W0:Y:S01]  /*0010*/  S2R R0, SR_CTAID.X ;  /* 0x0000000000007919 */ /* 0x000e220000002500 */
[----:B------:R-:W1:Y:S01]  /*0020*/  LDCU.64 UR6, c[0x0][0x380] ;  /* 0x00007000ff0677ac */ /* 0x000e620008000a00 */
[----:B------:R-:W0:Y:S01]  /*0030*/  S2R R3, SR_TID.X ;  /* 0x0000000000037919 */ /* 0x000e220000002100 */
[----:B------:R-:W0:Y:S01]  /*0040*/  LDCU UR4, c[0x0][0x360] ;  /* 0x00006c00ff0477ac */ /* 0x000e220008000800 */
[----:B-1----:R-:W-:Y:S01]  /*0050*/  UIMAD UR5, UR7, UR6, URZ ;  /* 0x00000006070572a4 */ /* 0x002fe2000f8e02ff */
[----:B------:R-:W1:Y:S03]  /*0060*/  LDCU UR6, c[0x0][0x370] ;  /* 0x00006e00ff0677ac */ /* 0x000e660008000800 */
[----:B------:R-:W-:Y:S01]  /*0070*/  USHF.R.S32.HI UR8, URZ, 0x1f, UR5 ;  /* 0x0000001fff087899 */ /* 0x000fe20008011405 */
[----:B0-----:R-:W-:Y:S01]  /*0080*/  IMAD R0, R0, UR4, R3 ;  /* 0x0000000400007c24 */ /* 0x001fe2000f8e0203 */
[----:B-1----:R-:W-:-:S04]  /*0090*/  UIMAD UR4, UR4, UR6, URZ ;  /* 0x00000006040472a4 */ /* 0x002fc8000f8e02ff */
[----:B------:R-:W-:-:S04]  /*00a0*/  ISETP.GE.U32.AND P0, PT, R0, UR5, PT ;  /* 0x0000000500007c0c */ /* 0x000fc8000bf06070 */
[----:B------:R-:W-:-:S13]  /*00b0*/  ISETP.GE.U32.AND.EX P0, PT, RZ, UR8, PT, P0 ;  /* 0x00000008ff007c0c */ /* 0x000fda000bf06100 */
[----:B------:R-:W-:Y:S05]  /*00c0*/  @P0 EXIT ;  /* 0x000000000000094d */ /* 0x000fea0003800000 */
[----:B------:R-:W-:Y:S01]  /*00d0*/  IMAD.MOV.U32 R11, RZ, RZ, RZ ;  /* 0x000000ffff0b7224 */ /* 0x000fe200078e00ff */
[----:B------:R-:W0:Y:S01]  /*00e0*/  LDCU.64 UR6, c[0x0][0x358] ;  /* 0x00006b00ff0677ac */ /* 0x000e220008000a00 */
[----:B------:R-:W1:Y:S01]  /*00f0*/  LDCU.64 UR10, c[0x0][0x3a0] ;  /* 0x00007400ff0a77ac */ /* 0x000e620008000a00 */
[----:B------:R-:W2:Y:S04]  /*0100*/  LDCU.128 UR12, c[0x0][0x390] ;  /* 0x00007200ff0c77ac */ /* 0x000ea80008000c00 */
.L_x_0:
[C---:B---3--:R-:W-:Y:S01]  /*0110*/  IMAD.SHL.U32 R6, R0.reuse, 0x4, RZ ;  /* 0x0000000400067824 */ /* 0x048fe200078e00ff */
[----:B------:R-:W-:-:S04]  /*0120*/  SHF.L.U64.HI R7, R0, 0x2, R11 ;  /* 0x0000000200077819 */ /* 0x000fc8000001020b */
[C---:B--2---:R-:W-:Y:S02]  /*0130*/  IADD3 R4, P1, PT, R6.reuse, UR14, RZ ;  /* 0x0000000e06047c10 */ /* 0x044fe4000ff3e0ff */
[----:B------:R-:W-:Y:S02]  /*0140*/  IADD3 R2, P0, PT, R6, UR12, RZ ;  /* 0x0000000c06027c10 */ /* 0x000fe4000ff1e0ff */
[C---:B------:R-:W-:Y:S02]  /*0150*/  IADD3.X R5, PT, PT, R7.reuse, UR15, RZ, P1, !PT ;  /* 0x0000000f07057c10 */ /* 0x040fe40008ffe4ff */
[----:B------:R-:W-:-:S04]  /*0160*/  IADD3.X R3, PT, PT, R7, UR13, RZ, P0, !PT ;  /* 0x0000000d07037c10 */ /* 0x000fc800087fe4ff */
[----:B0-----:R-:W2:Y:S04]  /*0170*/  LDG.E R5, desc[UR6][R4.64] ;  /* 0x0000000604057981 */ /* 0x001ea8000c1e1900 */
[----:B------:R-:W2:Y:S01]  /*0180*/  LDG.E R2, desc[UR6][R2.64] ;  /* 0x0000000602027981 */ /* 0x000ea2000c1e1900 */
[----:B-1----:R-:W-:-:S04]  /*0190*/  IADD3 R6, P0, PT, R6, UR10, RZ ;  /* 0x0000000a06067c10 */ /* 0x002fc8000ff1e0ff */
[----:B------:R-:W-:Y:S02]  /*01a0*/  IADD3.X R7, PT, PT, R7, UR11, RZ, P0, !PT ;  /* 0x0000000b07077c10 */ /* 0x000fe400087fe4ff */
[----:B------:R-:W-:-:S05]  /*01b0*/  IADD3 R0, P0, PT, R0, UR4, RZ ;  /* 0x0000000400007c10 */ /* 0x000fca000ff1e0ff */
[----:B------:R-:W-:Y:S01]  /*01c0*/  IMAD.X R11, RZ, RZ, R11, P0 ;  /* 0x000000ffff0b7224 */ /* 0x000fe200000e060b */
[----:B------:R-:W-:-:S04]  /*01d0*/  ISETP.GE.U32.AND P0, PT, R0, UR5, PT ;  /* 0x0000000500007c0c */ /* 0x000fc8000bf06070 */
[----:B------:R-:W-:Y:S01]  /*01e0*/  ISETP.GE.U32.AND.EX P0, PT, R11, UR8, PT, P0 ;  /* 0x000000080b007c0c */ /* 0x000fe2000bf06100 */
[----:B------:R-:W-:Y:S05]  /*01f0*/  WARPSYNC.ALL ;  /* 0x0000000000007948 */ /* 0x000fea0003800000 */
[----:B--2---:R-:W-:-:S05]  /*0200*/  FADD R9, R2, R5 ;  /* 0x0000000502097221 */ /* 0x004fca0000000000 */
[----:B------:R3:W-:Y:S01]  /*0210*/  STG.E desc[UR6][R6.64], R9 ;  /* 0x0000000906007986 */ /* 0x0007e2000c101906 */
[----:B------:R-:W-:Y:S06]  /*0220*/  BAR.SYNC.DEFER_BLOCKING 0x0 ;  /* 0x0000000000007b1d */ /* 0x000fec0000010000 */
[----:B------:R-:W-:Y:S05]  /*0230*/  @!P0 BRA `(.L_x_0) ;  /* 0xfffffffc00b48947 */ /* 0x000fea000383ffff */
[----:B------:R-:W-:Y:S05]  /*0240*/  EXIT ;  /* 0x000000000000794d */ /* 0x000fea0003800000 */
.L_x_1:
[----:B------:R-:W-:-:S00]  /*0250*/  BRA `(.L_x_1) ;  /* 0xfffffffc00fc7947 */ /* 0x000fc0000383ffff */
[----:B------:R-:W-:-:S00]  /*0260*/  NOP ;  /* 0x0000000000007918 */ /* 0x000fc00000000000 */
        /* <DEDUP_REMOVED lines=9> */
.L_x_2:


//--------------------- .nv.shared.reserved.0     --------------------------
	.section	.nv.shared.reserved.0,"aw",@nobits
	.weak		__nv_reservedSMEM_offset_0_alias
	.size		__nv_reservedSMEM_offset_0_alias, 0, 64
	.other		__nv_reservedSMEM_offset_0_alias,@"STO_CUDA_RESERVED_SHARED STV_DEFAULT"
__nv_reservedSMEM_offset_0_alias:
	.zero		0
	.zero		64


//--------------------- .nv.constant0._Z15KernelMatrixAddiiiPfS_S_ --------------------------
	.section	.nv.constant0._Z15KernelMatrixAddiiiPfS_S_,"a",@progbits
	.sectionflags	@""
	.align	4
.nv.constant0._Z15KernelMatrixAddiiiPfS_S_:
	.zero		936


//--------------------- SYMBOLS --------------------------

	.type		.nv.reservedSmem.offset0,@object
	.size		.nv.reservedSmem.offset0,0x4
